//
// Generated by NVIDIA NVVM Compiler
//
// Compiler Build ID: CL-36424714
// Cuda compilation tools, release 13.0, V13.0.88
// Based on NVVM 20.0.0
//

.version 9.0
.target sm_100
.address_size 64

	// .globl	_Z5hellov
.extern .func  (.param .b32 func_retval0) vprintf
(
	.param .b64 vprintf_param_0,
	.param .b64 vprintf_param_1
)
;
.global .align 1 .b8 $str[36] = {72, 101, 108, 108, 111, 32, 102, 114, 111, 109, 32, 117, 110, 105, 113, 117, 101, 32, 116, 104, 114, 101, 97, 100, 32, 105, 110, 100, 101, 120, 58, 32, 37, 117, 10};

.visible .entry _Z5hellov()
{
	.local .align 8 .b8 	__local_depot0[8];
	.reg .b64 	%SP;
	.reg .b64 	%SPL;
	.reg .pred 	%p<2>;
	.reg .b32 	%r<8>;
	.reg .b64 	%rd<5>;

	mov.u64 	%SPL, __local_depot0;
	cvta.local.u64 	%SP, %SPL;
	mov.u32 	%r1, %tid.x;
	mov.u32 	%r2, %ctaid.x;
	mov.u32 	%r3, %ntid.x;
	mad.lo.s32 	%r4, %r2, %r3, %r1;
	setp.ne.s32 	%p1, %r4, 773;
	@%p1 bra 	$L__BB0_2;
	add.u64 	%rd1, %SP, 0;
	add.u64 	%rd2, %SPL, 0;
	mov.b32 	%r5, 773;
	st.local.u32 	[%rd2], %r5;
	mov.u64 	%rd3, $str;
	cvta.global.u64 	%rd4, %rd3;
	{ // callseq 0, 0
	.param .b64 param0;
	st.param.b64 	[param0], %rd4;
	.param .b64 param1;
	st.param.b64 	[param1], %rd1;
	.param .b32 retval0;
	call.uni (retval0), 
	vprintf, 
	(
	param0, 
	param1
	);
	ld.param.b32 	%r6, [retval0];
	} // callseq 0
$L__BB0_2:
	ret;

}


// ===== COMPILED SASS (sm_100) =====

	.target	sm_100

	.elftype	@"ET_EXEC"


//--------------------- .note.nv.tkinfo           --------------------------
	.section	.note.nv.tkinfo,"",@"SHT_NOTE"
	.sectionflags	@"SHF_NOTE_NV_TKINFO"
	.tkinfo
        /*0018*/ 	.word	0x00000002
        /*0030*/ 	.string	""
        /*0030*/ 	.string	"ptxas"
        /*0030*/ 	.string	"Cuda compilation tools, release 13.0, V13.0.88"
        /*0030*/ 	.string	"Build cuda_13.0.r13.0/compiler.36424714_0"
        /*0030*/ 	.string	"-arch sm_100 -m 64 "



//--------------------- .note.nv.cuinfo           --------------------------
	.section	.note.nv.cuinfo,"",@"SHT_NOTE"
	.sectionflags	@"SHF_NOTE_NV_CUINFO"
        /*0018*/ 	.short	0x0002
        /*001a*/ 	.short	0x0064
        /*001c*/ 	.short	0x0082
	.zero		2


//--------------------- .nv.info                  --------------------------
	.section	.nv.info,"",@"SHT_CUDA_INFO"
	.align	4


	//----- nvinfo : EIATTR_REGCOUNT
	.align		4
        /*0000*/ 	.byte	0x04, 0x2f
        /*0002*/ 	.short	(.L_2 - .L_1)
	.align		4
.L_1:
        /*0004*/ 	.word	index@(_Z5hellov)
        /*0008*/ 	.word	0x00000018


	//----- nvinfo : EIATTR_FRAME_SIZE
	.align		4
.L_2:
        /*000c*/ 	.byte	0x04, 0x11
        /*000e*/ 	.short	(.L_4 - .L_3)
	.align		4
.L_3:
        /*0010*/ 	.word	index@(_Z5hellov)
        /*0014*/ 	.word	0x00000008


	//----- nvinfo : EIATTR_MIN_STACK_SIZE
	.align		4
.L_4:
        /*0018*/ 	.byte	0x04, 0x12
        /*001a*/ 	.short	(.L_6 - .L_5)
	.align		4
.L_5:
        /*001c*/ 	.word	index@(_Z5hellov)
        /*0020*/ 	.word	0x00000008
.L_6:


//--------------------- .nv.compat                --------------------------
	.section	.nv.compat,"",@"SHT_CUDA_COMPAT_INFO"
	.align	4
        /*0000*/ 	.byte	0x02, 0x09, 0x00, 0x00, 0x02, 0x02, 0x01, 0x00, 0x02, 0x05, 0x05, 0x00, 0x03, 0x07, 0x01, 0x01
        /*0010*/ 	.byte	0x02, 0x03, 0x00, 0x00, 0x02, 0x06, 0x01, 0x00, 0x04, 0x0b, 0x08, 0x00, 0x09, 0x00, 0x00, 0x00
        /*0020*/ 	.byte	0x00, 0x00, 0x00, 0x00


//--------------------- .nv.info._Z5hellov        --------------------------
	.section	.nv.info._Z5hellov,"",@"SHT_CUDA_INFO"
	.sectionflags	@""
	.align	4


	//----- nvinfo : EIATTR_CUDA_API_VERSION
	.align		4
        /*0000*/ 	.byte	0x04, 0x37
        /*0002*/ 	.short	(.L_8 - .L_7)
.L_7:
        /*0004*/ 	.word	0x00000082


	//----- nvinfo : EIATTR_SPARSE_MMA_MASK
	.align		4
.L_8:
        /*0008*/ 	.byte	0x03, 0x50
        /*000a*/ 	.short	0x0000


	//----- nvinfo : EIATTR_MAXREG_COUNT
	.align		4
        /*000c*/ 	.byte	0x03, 0x1b
        /*000e*/ 	.short	0x00ff


	//----- nvinfo : EIATTR_EXTERNS
	.align		4
        /*0010*/ 	.byte	0x04, 0x0f
        /*0012*/ 	.short	(.L_10 - .L_9)


	//   ....[0]....
	.align		4
.L_9:
        /*0014*/ 	.word	index@(vprintf)


	//----- nvinfo : EIATTR_MERCURY_ISA_VERSION
	.align		4
.L_10:
        /*0018*/ 	.byte	0x03, 0x5f
        /*001a*/ 	.short	0x0101


	//----- nvinfo : EIATTR_VRC_CTA_INIT_COUNT
	.align		4
        /*001c*/ 	.byte	0x02, 0x4a
	.zero		1
	.zero		1


	//----- nvinfo : EIATTR_SYSCALL_OFFSETS
	.align		4
        /*0020*/ 	.byte	0x04, 0x46
        /*0022*/ 	.short	(.L_12 - .L_11)


	//   ....[0]....
.L_11:
        /*0024*/ 	.word	0x00000140


	//----- nvinfo : EIATTR_EXIT_INSTR_OFFSETS
	.align		4
.L_12:
        /*0028*/ 	.byte	0x04, 0x1c
        /*002a*/ 	.short	(.L_14 - .L_13)


	//   ....[0]....
.L_13:
        /*002c*/ 	.word	0x000000b0


	//   ....[1]....
        /*0030*/ 	.word	0x00000150


	//----- nvinfo : EIATTR_CRS_STACK_SIZE
	.align		4
.L_14:
        /*0034*/ 	.byte	0x04, 0x1e
        /*0036*/ 	.short	(.L_16 - .L_15)
.L_15:
        /*0038*/ 	.word	0x00000000


	//----- nvinfo : EIATTR_SW_WAR
	.align		4
.L_16:
        /*003c*/ 	.byte	0x04, 0x36
        /*003e*/ 	.short	(.L_18 - .L_17)
.L_17:
        /*0040*/ 	.word	0x00000008
.L_18:


//--------------------- .nv.callgraph             --------------------------
	.section	.nv.callgraph,"",@"SHT_CUDA_CALLGRAPH"
	.align	4
	.sectionentsize	8
	.align		4
        /*0000*/ 	.word	0x00000000
	.align		4
        /*0004*/ 	.word	0xffffffff
	.align		4
        /*0008*/ 	.word	index@(_Z5hellov)
	.align		4
        /*000c*/ 	.word	index@(vprintf)
	.align		4
        /*0010*/ 	.word	0x00000000
	.align		4
        /*0014*/ 	.word	0xfffffffe
	.align		4
        /*0018*/ 	.word	0x00000000
	.align		4
        /*001c*/ 	.word	0xfffffffd
	.align		4
        /*0020*/ 	.word	0x00000000
	.align		4
        /*0024*/ 	.word	0xfffffffc


//--------------------- .nv.constant4             --------------------------
	.section	.nv.constant4,"a",@progbits
	.align	8
	.align		8
.nv.constant4:
        /*0000*/ 	.dword	vprintf
	.align		8
        /*0008*/ 	.dword	$str


//--------------------- .text._Z5hellov           --------------------------
	.section	.text._Z5hellov,"ax",@progbits
	.align	128
        .global         _Z5hellov
        .type           _Z5hellov,@function
        .size           _Z5hellov,(.L_x_2 - _Z5hellov)
        .other          _Z5hellov,@"STO_CUDA_ENTRY STV_DEFAULT"
_Z5hellov:
.text._Z5hellov:
[----:B------:R-:W0:Y:S01]  /*0000*/  LDC R1, c[0x0][0x37c] ;  /* 0x0000df00ff017b82 */ /* 0x000e220000000800 */
[----:B------:R-:W1:Y:S01]  /*0010*/  S2R R0, SR_TID.X ;  /* 0x0000000000007919 */ /* 0x000e620000002100 */
[----:B------:R-:W2:Y:S06]  /*0020*/  LDCU UR5, c[0x0][0x2fc] ;  /* 0x00005f80ff0577ac */ /* 0x000eac0008000800 */
[----:B------:R-:W1:Y:S01]  /*0030*/  S2UR UR6, SR_CTAID.X ;  /* 0x00000000000679c3 */ /* 0x000e620000002500 */
[----:B0-----:R-:W-:Y:S01]  /*0040*/  VIADD R1, R1, 0xfffffff8 ;  /* 0xfffffff801017836 */ /* 0x001fe20000000000 */
[----:B------:R-:W0:Y:S06]  /*0050*/  LDCU UR4, c[0x0][0x2f8] ;  /* 0x00005f00ff0477ac */ /* 0x000e2c0008000800 */
[----:B------:R-:W1:Y:S01]  /*0060*/  LDC R3, c[0x0][0x360] ;  /* 0x0000d800ff037b82 */ /* 0x000e620000000800 */
[----:B0-----:R-:W-:-:S05]  /*0070*/  IADD3 R6, P1, PT, R1, UR4, RZ ;  /* 0x0000000401067c10 */ /* 0x001fca000ff3e0ff */
[----:B--2---:R-:W-:Y:S02]  /*0080*/  IMAD.X R7, RZ, RZ, UR5, P1 ;  /* 0x00000005ff077e24 */ /* 0x004fe400088e06ff */
[----:B-1----:R-:W-:-:S05]  /*0090*/  IMAD R0, R3, UR6, R0 ;  /* 0x0000000603007c24 */ /* 0x002fca000f8e0200 */
[----:B------:R-:W-:-:S13]  /*00a0*/  ISETP.NE.AND P0, PT, R0, 0x305, PT ;  /* 0x000003050000780c */ /* 0x000fda0003f05270 */
[----:B------:R-:W-:Y:S05]  /*00b0*/  @P0 EXIT ;  /* 0x000000000000094d */ /* 0x000fea0003800000 */
[----:B------:R-:W-:Y:S01]  /*00c0*/  HFMA2 R8, -RZ, RZ, 0, 4.6074390411376953125e-05 ;  /* 0x00000305ff087431 */ /* 0x000fe200000001ff */
[----:B------:R-:W-:Y:S01]  /*00d0*/  MOV R0, 0x0 ;  /* 0x0000000000007802 */ /* 0x000fe20000000f00 */
[----:B------:R-:W0:Y:S03]  /*00e0*/  LDCU.64 UR4, c[0x4][0x8] ;  /* 0x01000100ff0477ac */ /* 0x000e260008000a00 */
[----:B------:R1:W2:Y:S01]  /*00f0*/  LDC.64 R2, c[0x4][R0] ;  /* 0x0100000000027b82 */ /* 0x0002a20000000a00 */
[----:B------:R1:W-:Y:S01]  /*0100*/  STL [R1], R8 ;  /* 0x0000000801007387 */ /* 0x0003e20000100800 */
[----:B0-----:R-:W-:Y:S01]  /*0110*/  IMAD.U32 R4, RZ, RZ, UR4 ;  /* 0x00000004ff047e24 */ /* 0x001fe2000f8e00ff */
[----:B-1----:R-:W-:-:S07]  /*0120*/  MOV R5, UR5 ;  /* 0x0000000500057c02 */ /* 0x002fce0008000f00 */
[----:B------:R-:W-:-:S07]  /*0130*/  LEPC R20, `(.L_x_0) ;  /* 0x000000001014794e */ /* 0x000fce0000000000 */
[----:B--2---:R-:W-:Y:S05]  /*0140*/  CALL.ABS.NOINC R2 ;  /* 0x0000000002007343 */ /* 0x004fea0003c00000 */
.L_x_0:
[----:B------:R-:W-:Y:S05]  /*0150*/  EXIT ;  /* 0x000000000000794d */ /* 0x000fea0003800000 */
.L_x_1:
[----:B------:R-:W-:-:S00]  /*0160*/  BRA `(.L_x_1) ;  /* 0xfffffffc00fc7947 */ /* 0x000fc0000383ffff */
[----:B------:R-:W-:-:S00]  /*0170*/  NOP ;  /* 0x0000000000007918 */ /* 0x000fc00000000000 */
        /* <DEDUP_REMOVED lines=8> */
.L_x_2:


//--------------------- .nv.global.init           --------------------------
	.section	.nv.global.init,"aw",@progbits
.nv.global.init:
	.type		$str,@object
	.size		$str,(.L_0 - $str)
$str:
        /*0000*/ 	.byte	0x48, 0x65, 0x6c, 0x6c, 0x6f, 0x20, 0x66, 0x72, 0x6f, 0x6d, 0x20, 0x75, 0x6e, 0x69, 0x71, 0x75
        /*0010*/ 	.byte	0x65, 0x20, 0x74, 0x68, 0x72, 0x65, 0x61, 0x64, 0x20, 0x69, 0x6e, 0x64, 0x65, 0x78, 0x3a, 0x20
        /*0020*/ 	.byte	0x25, 0x75, 0x0a, 0x00
.L_0:


//--------------------- .nv.shared.reserved.0     --------------------------
	.section	.nv.shared.reserved.0,"aw",@nobits
	.weak		__nv_reservedSMEM_offset_0_alias
	.size		__nv_reservedSMEM_offset_0_alias, 0, 64
	.other		__nv_reservedSMEM_offset_0_alias,@"STO_CUDA_RESERVED_SHARED STV_DEFAULT"
__nv_reservedSMEM_offset_0_alias:
	.zero		0
	.zero		64


//--------------------- .nv.constant0._Z5hellov   --------------------------
	.section	.nv.constant0._Z5hellov,"a",@progbits
	.sectionflags	@""
	.align	4
.nv.constant0._Z5hellov:
	.zero		896


//--------------------- SYMBOLS --------------------------

	.type		.nv.reservedSmem.offset0,@object
	.size		.nv.reservedSmem.offset0,0x4
	.type		vprintf,@function
